	.headerflags	@"EF_CUDA_TEXMODE_UNIFIED EF_CUDA_64BIT_ADDRESS EF_CUDA_ACCELERATORS EF_CUDA_SM90 EF_CUDA_VIRTUAL_SM(EF_CUDA_SM90)"
	.elftype	@"ET_EXEC"


//--------------------- .nv.info                  --------------------------
	.section	.nv.info,"",@"SHT_CUDA_INFO"
	.align	4


	//----- nvinfo : EIATTR_REGCOUNT
	.align		4
        /*0000*/ 	.byte	0x04, 0x2f
        /*0002*/ 	.short	(.L_1 - .L_0)
	.align		4
.L_0:
        /*0004*/ 	.word	index@(triton_poi_fused_avg_pool2d_38)
        /*0008*/ 	.word	0x00000020


	//----- nvinfo : EIATTR_MIN_STACK_SIZE
	.align		4
.L_1:
        /*000c*/ 	.byte	0x04, 0x12
        /*000e*/ 	.short	(.L_3 - .L_2)
	.align		4
.L_2:
        /*0010*/ 	.word	index@(triton_poi_fused_avg_pool2d_38)
        /*0014*/ 	.word	0x00000000


	//----- nvinfo : EIATTR_FRAME_SIZE
	.align		4
.L_3:
        /*0018*/ 	.byte	0x04, 0x11
        /*001a*/ 	.short	(.L_5 - .L_4)
	.align		4
.L_4:
        /*001c*/ 	.word	index@(triton_poi_fused_avg_pool2d_38)
        /*0020*/ 	.word	0x00000000


	//----- nvinfo : EIATTR_MIN_STACK_SIZE
	.align		4
.L_5:
        /*0024*/ 	.byte	0x04, 0x12
        /*0026*/ 	.short	(.L_7 - .L_6)
	.align		4
.L_6:
        /*0028*/ 	.word	index@(triton_poi_fused_avg_pool2d_38)
        /*002c*/ 	.word	0x00000000
.L_7:


//--------------------- .nv.info.triton_poi_fused_avg_pool2d_38 --------------------------
	.section	.nv.info.triton_poi_fused_avg_pool2d_38,"",@"SHT_CUDA_INFO"
	.sectionflags	@""
	.align	4


	//----- nvinfo : EIATTR_CUDA_API_VERSION
	.align		4
        /*0000*/ 	.byte	0x04, 0x37
        /*0002*/ 	.short	(.L_9 - .L_8)
.L_8:
        /*0004*/ 	.word	0x0000007c


	//----- nvinfo : EIATTR_KPARAM_INFO
	.align		4
.L_9:
        /*0008*/ 	.byte	0x04, 0x17
        /*000a*/ 	.short	(.L_11 - .L_10)
.L_10:
        /*000c*/ 	.word	0x00000000
        /*0010*/ 	.short	0x0002
        /*0012*/ 	.short	0x0010
        /*0014*/ 	.byte	0x00, 0xf0, 0x11, 0x00


	//----- nvinfo : EIATTR_KPARAM_INFO
	.align		4
.L_11:
        /*0018*/ 	.byte	0x04, 0x17
        /*001a*/ 	.short	(.L_13 - .L_12)
.L_12:
        /*001c*/ 	.word	0x00000000
        /*0020*/ 	.short	0x0001
        /*0022*/ 	.short	0x0008
        /*0024*/ 	.byte	0x00, 0xf4, 0x21, 0x00


	//----- nvinfo : EIATTR_KPARAM_INFO
	.align		4
.L_13:
        /*0028*/ 	.byte	0x04, 0x17
        /*002a*/ 	.short	(.L_15 - .L_14)
.L_14:
        /*002c*/ 	.word	0x00000000
        /*0030*/ 	.short	0x0000
        /*0032*/ 	.short	0x0000
        /*0034*/ 	.byte	0x00, 0xf4, 0x21, 0x00


	//----- nvinfo : EIATTR_SPARSE_MMA_MASK
	.align		4
.L_15:
        /*0038*/ 	.byte	0x03, 0x50
        /*003a*/ 	.short	0x0000


	//----- nvinfo : EIATTR_MAXREG_COUNT
	.align		4
        /*003c*/ 	.byte	0x03, 0x1b
        /*003e*/ 	.short	0x00ff


	//----- nvinfo : EIATTR_EXIT_INSTR_OFFSETS
	.align		4
        /*0040*/ 	.byte	0x04, 0x1c
        /*0042*/ 	.short	(.L_17 - .L_16)


	//   ....[0]....
.L_16:
        /*0044*/ 	.word	0x00001970


	//   ....[1]....
        /*0048*/ 	.word	0x00001990


	//----- nvinfo : EIATTR_REQNTID
	.align		4
.L_17:
        /*004c*/ 	.byte	0x04, 0x10
        /*004e*/ 	.short	(.L_19 - .L_18)
.L_18:
        /*0050*/ 	.word	0x00000080
        /*0054*/ 	.word	0x00000001
        /*0058*/ 	.word	0x00000001


	//----- nvinfo : EIATTR_CBANK_PARAM_SIZE
	.align		4
.L_19:
        /*005c*/ 	.byte	0x03, 0x19
        /*005e*/ 	.short	0x0014


	//----- nvinfo : EIATTR_PARAM_CBANK
	.align		4
        /*0060*/ 	.byte	0x04, 0x0a
        /*0062*/ 	.short	(.L_21 - .L_20)
	.align		4
.L_20:
        /*0064*/ 	.word	index@(.nv.constant0.triton_poi_fused_avg_pool2d_38)
        /*0068*/ 	.short	0x0210
        /*006a*/ 	.short	0x0014


	//----- nvinfo : EIATTR_SW_WAR
	.align		4
.L_21:
        /*006c*/ 	.byte	0x04, 0x36
        /*006e*/ 	.short	(.L_23 - .L_22)
.L_22:
        /*0070*/ 	.word	0x00000008
.L_23:


//--------------------- .nv.callgraph             --------------------------
	.section	.nv.callgraph,"",@"SHT_CUDA_CALLGRAPH"
	.align	4
	.sectionentsize	8
	.align		4
        /*0000*/ 	.word	0x00000000
	.align		4
        /*0004*/ 	.word	0xffffffff
	.align		4
        /*0008*/ 	.word	0x00000000
	.align		4
        /*000c*/ 	.word	0xfffffffe
	.align		4
        /*0010*/ 	.word	0x00000000
	.align		4
        /*0014*/ 	.word	0xfffffffd
	.align		4
        /*0018*/ 	.word	0x00000000
	.align		4
        /*001c*/ 	.word	0xfffffffc


//--------------------- .text.triton_poi_fused_avg_pool2d_38 --------------------------
	.section	.text.triton_poi_fused_avg_pool2d_38,"ax",@progbits
	.align	128
        .global         triton_poi_fused_avg_pool2d_38
        .type           triton_poi_fused_avg_pool2d_38,@function
        .size           triton_poi_fused_avg_pool2d_38,(.L_x_1 - triton_poi_fused_avg_pool2d_38)
        .other          triton_poi_fused_avg_pool2d_38,@"STO_CUDA_ENTRY STV_DEFAULT"
triton_poi_fused_avg_pool2d_38:
.text.triton_poi_fused_avg_pool2d_38:
[----:B------:R-:W0:Y:S02]  /*0000*/  LDC R1, c[0x0][0x28] ;  /* 0x00000a00ff017b82 */ /* 0x000e240000000800 */
[----:B------:R-:W1:Y:S01]  /*0010*/  S2R R0, SR_TID.X ;  /* 0x0000000000007919 */ /* 0x000e620000002100 */
[----:B------:R-:W-:Y:S01]  /*0020*/  IMAD.MOV.U32 R22, RZ, RZ, RZ ;  /* 0x000000ffff167224 */ /* 0x000fe200078e00ff */
[----:B------:R-:W2:Y:S01]  /*0030*/  LDC.64 R24, c[0x0][0x210] ;  /* 0x00008400ff187b82 */ /* 0x000ea20000000a00 */
[----:B------:R-:W-:Y:S01]  /*0040*/  CS2R R8, SRZ ;  /* 0x0000000000087805 */ /* 0x000fe2000001ff00 */
[----:B------:R-:W3:Y:S01]  /*0050*/  S2R R23, SR_CTAID.X ;  /* 0x0000000000177919 */ /* 0x000ee20000002500 */
[----:B------:R-:W-:Y:S01]  /*0060*/  CS2R R10, SRZ ;  /* 0x00000000000a7805 */ /* 0x000fe2000001ff00 */
[----:B------:R-:W-:Y:S01]  /*0070*/  ULDC.64 UR4, c[0x0][0x208] ;  /* 0x0000820000047ab9 */ /* 0x000fe20000000a00 */
[----:B-1----:R-:W-:-:S05]  /*0080*/  IMAD.SHL.U32 R0, R0, 0x4, RZ ;  /* 0x0000000400007824 */ /* 0x002fca00078e00ff */
[----:B------:R-:W-:-:S05]  /*0090*/  LOP3.LUT R0, R0, 0x1fc, RZ, 0xc0, !PT ;  /* 0x000001fc00007812 */ /* 0x000fca00078ec0ff */
[----:B---3--:R-:W-:-:S04]  /*00a0*/  IMAD R23, R23, 0x400, R0 ;  /* 0x0000040017177824 */ /* 0x008fc800078e0200 */
[----:B------:R-:W-:-:S04]  /*00b0*/  IMAD.HI R20, R23, 0x2aaaaaab, RZ ;  /* 0x2aaaaaab17147827 */ /* 0x000fc800078e02ff */
[----:B------:R-:W-:Y:S01]  /*00c0*/  IMAD.HI R0, R23, -0x5f5f5f5f, R22 ;  /* 0xa0a0a0a117007827 */ /* 0x000fe200078e0216 */
[----:B------:R-:W-:-:S03]  /*00d0*/  SHF.R.U32.HI R3, RZ, 0x1f, R20 ;  /* 0x0000001fff037819 */ /* 0x000fc60000011614 */
[C---:B------:R-:W-:Y:S01]  /*00e0*/  VIADD R13, R23.reuse, 0xffffca00 ;  /* 0xffffca00170d7836 */ /* 0x040fe20000000000 */
[----:B------:R-:W-:Y:S01]  /*00f0*/  LEA.HI.SX32 R20, R20, R3, 0x19 ;  /* 0x0000000314147211 */ /* 0x000fe200078fcaff */
[----:B------:R-:W-:Y:S01]  /*0100*/  VIADD R15, R23, 0xffffcd00 ;  /* 0xffffcd00170f7836 */ /* 0x000fe20000000000 */
[----:B------:R-:W-:Y:S01]  /*0110*/  SHF.R.U32.HI R3, RZ, 0x1f, R0 ;  /* 0x0000001fff037819 */ /* 0x000fe20000011600 */
[----:B--2---:R-:W-:-:S03]  /*0120*/  IMAD.WIDE R12, R13, 0x4, R24 ;  /* 0x000000040d0c7825 */ /* 0x004fc600078e0218 */
[----:B------:R-:W-:Y:S01]  /*0130*/  LEA.HI.SX32 R3, R0, R3, 0x13 ;  /* 0x0000000300037211 */ /* 0x000fe200078f9aff */
[----:B------:R-:W-:-:S04]  /*0140*/  IMAD.HI R2, R20, 0x78787879, RZ ;  /* 0x7878787914027827 */ /* 0x000fc800078e02ff */
[----:B------:R-:W-:Y:S01]  /*0150*/  IMAD.HI R0, R3, 0x78787879, RZ ;  /* 0x7878787903007827 */ /* 0x000fe200078e02ff */
[----:B------:R-:W-:-:S03]  /*0160*/  SHF.R.U32.HI R5, RZ, 0x1f, R2 ;  /* 0x0000001fff057819 */ /* 0x000fc60000011602 */
[----:B------:R-:W-:Y:S01]  /*0170*/  IMAD.WIDE R14, R15, 0x4, R24 ;  /* 0x000000040f0e7825 */ /* 0x000fe200078e0218 */
[----:B------:R-:W-:Y:S02]  /*0180*/  LEA.HI.SX32 R7, R2, R5, 0x1d ;  /* 0x0000000502077211 */ /* 0x000fe400078feaff */
[----:B------:R-:W-:-:S03]  /*0190*/  SHF.R.U32.HI R5, RZ, 0x1f, R0 ;  /* 0x0000001fff057819 */ /* 0x000fc60000011600 */
[----:B------:R-:W-:Y:S01]  /*01a0*/  IMAD R2, R7, -0x11, R20 ;  /* 0xffffffef07027824 */ /* 0x000fe200078e0214 */
[----:B------:R-:W-:Y:S02]  /*01b0*/  LEA.HI.SX32 R0, R0, R5, 0x1d ;  /* 0x0000000500007211 */ /* 0x000fe400078feaff */
[----:B------:R-:W-:Y:S02]  /*01c0*/  CS2R R4, SRZ ;  /* 0x0000000000047805 */ /* 0x000fe4000001ff00 */
[----:B------:R-:W-:Y:S02]  /*01d0*/  CS2R R6, SRZ ;  /* 0x0000000000067805 */ /* 0x000fe4000001ff00 */
[----:B------:R-:W-:Y:S01]  /*01e0*/  ISETP.GT.AND P0, PT, R2, RZ, PT ;  /* 0x000000ff0200720c */ /* 0x000fe20003f04270 */
[----:B------:R-:W-:Y:S01]  /*01f0*/  IMAD R21, R0, -0x11, R3 ;  /* 0xffffffef00157824 */ /* 0x000fe200078e0203 */
[----:B------:R-:W-:-:S04]  /*0200*/  ISETP.GT.AND P1, PT, R2, -0x1, PT ;  /* 0xffffffff0200780c */ /* 0x000fc80003f24270 */
[C---:B------:R-:W-:Y:S02]  /*0210*/  ISETP.GT.AND P4, PT, R21.reuse, RZ, P0 ;  /* 0x000000ff1500720c */ /* 0x040fe40000784270 */
[----:B------:R-:W-:Y:S02]  /*0220*/  ISETP.GT.AND P1, PT, R21, RZ, P1 ;  /* 0x000000ff1500720c */ /* 0x000fe40000f24270 */
[C---:B------:R-:W-:Y:S02]  /*0230*/  ISETP.LT.AND P4, PT, R23.reuse, 0xd8c00, P4 ;  /* 0x000d8c001700780c */ /* 0x040fe40002781270 */
[----:B------:R-:W-:-:S11]  /*0240*/  ISETP.LT.AND P6, PT, R23, 0xd8c00, P1 ;  /* 0x000d8c001700780c */ /* 0x000fd60000fc1270 */
[----:B------:R-:W2:Y:S04]  /*0250*/  @P4 LDG.E.128 R4, desc[UR4][R12.64] ;  /* 0x000000040c044981 */ /* 0x000ea8000c1e1d00 */
[----:B------:R1:W3:Y:S01]  /*0260*/  @P6 LDG.E.128 R8, desc[UR4][R14.64] ;  /* 0x000000040e086981 */ /* 0x0002e2000c1e1d00 */
[----:B------:R-:W-:Y:S02]  /*0270*/  VIADD R27, R23, 0x200 ;  /* 0x00000200171b7836 */ /* 0x000fe40000000000 */
[----:B------:R-:W-:Y:S02]  /*0280*/  IMAD.MOV.U32 R26, RZ, RZ, RZ ;  /* 0x000000ffff1a7224 */ /* 0x000fe400078e00ff */
[----:B------:R-:W-:-:S04]  /*0290*/  IMAD.HI R3, R27, 0x2aaaaaab, RZ ;  /* 0x2aaaaaab1b037827 */ /* 0x000fc800078e02ff */
[----:B------:R-:W-:Y:S01]  /*02a0*/  IMAD.HI R0, R27, -0x5f5f5f5f, R26 ;  /* 0xa0a0a0a11b007827 */ /* 0x000fe200078e021a */
[----:B------:R-:W-:Y:S02]  /*02b0*/  SHF.R.U32.HI R16, RZ, 0x1f, R3 ;  /* 0x0000001fff107819 */ /* 0x000fe40000011603 */
[----:B-1----:R-:W-:Y:S01]  /*02c0*/  CS2R R14, SRZ ;  /* 0x00000000000e7805 */ /* 0x002fe2000001ff00 */
[----:B------:R-:W-:Y:S01]  /*02d0*/  VIADD R29, R23, 0xffffcc00 ;  /* 0xffffcc00171d7836 */ /* 0x000fe20000000000 */
[----:B------:R-:W-:Y:S02]  /*02e0*/  LEA.HI.SX32 R16, R3, R16, 0x19 ;  /* 0x0000001003107211 */ /* 0x000fe400078fcaff */
[----:B------:R-:W-:Y:S01]  /*02f0*/  SHF.R.U32.HI R3, RZ, 0x1f, R0 ;  /* 0x0000001fff037819 */ /* 0x000fe20000011600 */
[----:B------:R-:W-:-:S03]  /*0300*/  IMAD.WIDE R28, R29, 0x4, R24 ;  /* 0x000000041d1c7825 */ /* 0x000fc600078e0218 */
[----:B------:R-:W-:Y:S01]  /*0310*/  LEA.HI.SX32 R0, R0, R3, 0x13 ;  /* 0x0000000300007211 */ /* 0x000fe200078f9aff */
[----:B------:R-:W-:-:S04]  /*0320*/  IMAD.HI R17, R16, 0x78787879, RZ ;  /* 0x7878787910117827 */ /* 0x000fc800078e02ff */
[----:B------:R-:W-:Y:S01]  /*0330*/  IMAD.HI R3, R0, 0x78787879, RZ ;  /* 0x7878787900037827 */ /* 0x000fe200078e02ff */
[----:B------:R-:W-:-:S04]  /*0340*/  SHF.R.U32.HI R12, RZ, 0x1f, R17 ;  /* 0x0000001fff0c7819 */ /* 0x000fc80000011611 */
[----:B------:R-:W-:Y:S02]  /*0350*/  LEA.HI.SX32 R17, R17, R12, 0x1d ;  /* 0x0000000c11117211 */ /* 0x000fe400078feaff */
[----:B------:R-:W-:-:S04]  /*0360*/  SHF.R.U32.HI R12, RZ, 0x1f, R3 ;  /* 0x0000001fff0c7819 */ /* 0x000fc80000011603 */
[----:B------:R-:W-:Y:S01]  /*0370*/  LEA.HI.SX32 R13, R3, R12, 0x1d ;  /* 0x0000000c030d7211 */ /* 0x000fe200078feaff */
[----:B------:R-:W-:-:S04]  /*0380*/  IMAD R3, R17, -0x11, R16 ;  /* 0xffffffef11037824 */ /* 0x000fc800078e0210 */
[----:B------:R-:W-:Y:S01]  /*0390*/  IMAD R0, R13, -0x11, R0 ;  /* 0xffffffef0d007824 */ /* 0x000fe200078e0200 */
[C---:B------:R-:W-:Y:S02]  /*03a0*/  ISETP.GT.AND P2, PT, R3.reuse, RZ, PT ;  /* 0x000000ff0300720c */ /* 0x040fe40003f44270 */
[----:B------:R-:W-:Y:S02]  /*03b0*/  CS2R R12, SRZ ;  /* 0x00000000000c7805 */ /* 0x000fe4000001ff00 */
[----:B------:R-:W-:Y:S02]  /*03c0*/  ISETP.GT.AND P1, PT, R3, -0x1, PT ;  /* 0xffffffff0300780c */ /* 0x000fe40003f24270 */
[C---:B------:R-:W-:Y:S02]  /*03d0*/  ISETP.GT.AND P3, PT, R0.reuse, RZ, P2 ;  /* 0x000000ff0000720c */ /* 0x040fe40001764270 */
[----:B------:R-:W-:Y:S02]  /*03e0*/  ISETP.GT.AND P1, PT, R0, RZ, P1 ;  /* 0x000000ff0000720c */ /* 0x000fe40000f24270 */
[----:B------:R-:W-:-:S02]  /*03f0*/  ISETP.LT.AND P3, PT, R27, 0xd8c00, P3 ;  /* 0x000d8c001b00780c */ /* 0x000fc40001f61270 */
[----:B------:R-:W-:Y:S02]  /*0400*/  ISETP.LT.AND P5, PT, R27, 0xd8c00, P1 ;  /* 0x000d8c001b00780c */ /* 0x000fe40000fa1270 */
[----:B------:R-:W-:-:S09]  /*0410*/  CS2R R18, SRZ ;  /* 0x0000000000127805 */ /* 0x000fd2000001ff00 */
[----:B------:R1:W4:Y:S01]  /*0420*/  @P3 LDG.E.128 R12, desc[UR4][R28.64] ;  /* 0x000000041c0c3981 */ /* 0x000322000c1e1d00 */
[----:B--2---:R-:W-:Y:S02]  /*0430*/  SEL R4, R4, RZ, P4 ;  /* 0x000000ff04047207 */ /* 0x004fe40002000000 */
[----:B---3--:R-:W-:-:S05]  /*0440*/  SEL R17, R8, RZ, P6 ;  /* 0x000000ff08117207 */ /* 0x008fca0003000000 */
[----:B------:R-:W-:Y:S01]  /*0450*/  FADD R8, R4, R17 ;  /* 0x0000001104087221 */ /* 0x000fe20000000000 */
[----:B------:R-:W-:Y:S01]  /*0460*/  VIADD R4, R23, 0xffffcf00 ;  /* 0xffffcf0017047836 */ /* 0x000fe20000000000 */
[----:B------:R-:W-:-:S03]  /*0470*/  CS2R R16, SRZ ;  /* 0x0000000000107805 */ /* 0x000fc6000001ff00 */
[----:B-1----:R-:W-:-:S05]  /*0480*/  IMAD.WIDE R28, R4, 0x4, R24 ;  /* 0x00000004041c7825 */ /* 0x002fca00078e0218 */
[----:B------:R-:W2:Y:S01]  /*0490*/  @P5 LDG.E.128 R16, desc[UR4][R28.64] ;  /* 0x000000041c105981 */ /* 0x000ea2000c1e1d00 */
[----:B------:R-:W-:Y:S01]  /*04a0*/  VIADD R4, R2, 0x1 ;  /* 0x0000000102047836 */ /* 0x000fe20000000000 */
[----:B------:R-:W-:-:S04]  /*04b0*/  SEL R26, R9, RZ, P6 ;  /* 0x000000ff091a7207 */ /* 0x000fc80003000000 */
[----:B------:R-:W-:Y:S02]  /*04c0*/  ISETP.GE.U32.AND P1, PT, R4, 0x11, PT ;  /* 0x000000110400780c */ /* 0x000fe40003f26070 */
[----:B------:R-:W-:Y:S02]  /*04d0*/  SEL R9, R10, RZ, P6 ;  /* 0x000000ff0a097207 */ /* 0x000fe40003000000 */
[----:B------:R-:W-:Y:S02]  /*04e0*/  SEL R4, R11, RZ, P6 ;  /* 0x000000ff0b047207 */ /* 0x000fe40003000000 */
[----:B------:R-:W-:Y:S02]  /*04f0*/  ISETP.GT.AND P6, PT, R21, RZ, !P1 ;  /* 0x000000ff1500720c */ /* 0x000fe40004fc4270 */
[----:B------:R-:W-:Y:S02]  /*0500*/  SEL R5, R5, RZ, P4 ;  /* 0x000000ff05057207 */ /* 0x000fe40002000000 */
[----:B------:R-:W-:-:S02]  /*0510*/  ISETP.LT.AND P6, PT, R23, 0xd8c00, P6 ;  /* 0x000d8c001700780c */ /* 0x000fc400037c1270 */
[----:B------:R-:W-:Y:S02]  /*0520*/  SEL R6, R6, RZ, P4 ;  /* 0x000000ff06067207 */ /* 0x000fe40002000000 */
[----:B------:R-:W-:Y:S01]  /*0530*/  SEL R7, R7, RZ, P4 ;  /* 0x000000ff07077207 */ /* 0x000fe20002000000 */
[----:B------:R-:W-:Y:S01]  /*0540*/  FADD R26, R5, R26 ;  /* 0x0000001a051a7221 */ /* 0x000fe20000000000 */
[----:B----4-:R-:W-:Y:S01]  /*0550*/  SEL R22, R12, RZ, P3 ;  /* 0x000000ff0c167207 */ /* 0x010fe20001800000 */
[----:B------:R-:W-:Y:S01]  /*0560*/  FADD R12, R6, R9 ;  /* 0x00000009060c7221 */ /* 0x000fe20000000000 */
[----:B--2---:R-:W-:Y:S01]  /*0570*/  SEL R11, R16, RZ, P5 ;  /* 0x000000ff100b7207 */ /* 0x004fe20002800000 */
[----:B------:R-:W-:-:S04]  /*0580*/  FADD R16, R7, R4 ;  /* 0x0000000407107221 */ /* 0x000fc80000000000 */
[----:B------:R-:W-:Y:S01]  /*0590*/  FADD R22, R22, R11 ;  /* 0x0000000b16167221 */ /* 0x000fe20000000000 */
[----:B------:R-:W-:Y:S01]  /*05a0*/  VIADD R11, R23, 0xffffd000 ;  /* 0xffffd000170b7836 */ /* 0x000fe20000000000 */
[----:B------:R-:W-:Y:S02]  /*05b0*/  CS2R R4, SRZ ;  /* 0x0000000000047805 */ /* 0x000fe4000001ff00 */
[----:B------:R-:W-:Y:S01]  /*05c0*/  CS2R R6, SRZ ;  /* 0x0000000000067805 */ /* 0x000fe2000001ff00 */
[----:B------:R-:W-:-:S05]  /*05d0*/  IMAD.WIDE R10, R11, 0x4, R24 ;  /* 0x000000040b0a7825 */ /* 0x000fca00078e0218 */
[----:B------:R1:W2:Y:S01]  /*05e0*/  @P6 LDG.E.128 R4, desc[UR4][R10.64] ;  /* 0x000000040a046981 */ /* 0x0002a2000c1e1d00 */
[----:B------:R-:W-:-:S05]  /*05f0*/  VIADD R9, R3, 0x1 ;  /* 0x0000000103097836 */ /* 0x000fca0000000000 */
[----:B------:R-:W-:Y:S02]  /*0600*/  ISETP.GE.U32.AND P4, PT, R9, 0x11, PT ;  /* 0x000000110900780c */ /* 0x000fe40003f86070 */
[----:B------:R-:W-:Y:S02]  /*0610*/  SEL R9, R13, RZ, P3 ;  /* 0x000000ff0d097207 */ /* 0x000fe40001800000 */
[----:B------:R-:W-:Y:S02]  /*0620*/  SEL R13, R14, RZ, P3 ;  /* 0x000000ff0e0d7207 */ /* 0x000fe40001800000 */
[----:B------:R-:W-:Y:S02]  /*0630*/  SEL R14, R15, RZ, P3 ;  /* 0x000000ff0f0e7207 */ /* 0x000fe40001800000 */
[----:B------:R-:W-:Y:S02]  /*0640*/  ISETP.GT.AND P3, PT, R0, RZ, !P4 ;  /* 0x000000ff0000720c */ /* 0x000fe40006764270 */
[----:B------:R-:W-:-:S02]  /*0650*/  SEL R19, R19, RZ, P5 ;  /* 0x000000ff13137207 */ /* 0x000fc40002800000 */
[----:B------:R-:W-:Y:S02]  /*0660*/  SEL R28, R17, RZ, P5 ;  /* 0x000000ff111c7207 */ /* 0x000fe40002800000 */
[----:B------:R-:W-:Y:S01]  /*0670*/  ISETP.LT.AND P3, PT, R27, 0xd8c00, P3 ;  /* 0x000d8c001b00780c */ /* 0x000fe20001f61270 */
[----:B------:R-:W-:Y:S01]  /*0680*/  FADD R14, R14, R19 ;  /* 0x000000130e0e7221 */ /* 0x000fe20000000000 */
[----:B------:R-:W-:Y:S01]  /*0690*/  SEL R18, R18, RZ, P5 ;  /* 0x000000ff12127207 */ /* 0x000fe20002800000 */
[----:B------:R-:W-:Y:S02]  /*06a0*/  VIADD R19, R23, 0xffffd200 ;  /* 0xffffd20017137836 */ /* 0x000fe40000000000 */
[----:B------:R-:W-:Y:S01]  /*06b0*/  FADD R15, R9, R28 ;  /* 0x0000001c090f7221 */ /* 0x000fe20000000000 */
[----:B-1----:R-:W-:Y:S01]  /*06c0*/  CS2R R10, SRZ ;  /* 0x00000000000a7805 */ /* 0x002fe2000001ff00 */
[----:B------:R-:W-:Y:S01]  /*06d0*/  FADD R13, R13, R18 ;  /* 0x000000120d0d7221 */ /* 0x000fe20000000000 */
[----:B------:R-:W-:Y:S01]  /*06e0*/  IMAD.WIDE R18, R19, 0x4, R24 ;  /* 0x0000000413127825 */ /* 0x000fe200078e0218 */
[----:B--2---:R-:W-:-:S05]  /*06f0*/  SEL R17, R4, RZ, P6 ;  /* 0x000000ff04117207 */ /* 0x004fca0003000000 */
[----:B------:R-:W-:Y:S01]  /*0700*/  FADD R17, R8, R17 ;  /* 0x0000001108117221 */ /* 0x000fe20000000000 */
[----:B------:R-:W-:-:S06]  /*0710*/  CS2R R8, SRZ ;  /* 0x0000000000087805 */ /* 0x000fcc000001ff00 */
[----:B------:R1:W2:Y:S01]  /*0720*/  @P3 LDG.E.128 R8, desc[UR4][R18.64] ;  /* 0x0000000412083981 */ /* 0x0002a2000c1e1d00 */
[----:B------:R-:W-:Y:S02]  /*0730*/  ISETP.GT.AND P0, PT, R21, -0x1, P0 ;  /* 0xffffffff1500780c */ /* 0x000fe40000704270 */
[----:B------:R-:W-:Y:S02]  /*0740*/  SEL R29, R5, RZ, P6 ;  /* 0x000000ff051d7207 */ /* 0x000fe40003000000 */
[----:B------:R-:W-:Y:S02]  /*0750*/  ISETP.LT.AND P0, PT, R23, 0xd8c00, P0 ;  /* 0x000d8c001700780c */ /* 0x000fe40000701270 */
[----:B------:R-:W-:Y:S02]  /*0760*/  SEL R6, R6, RZ, P6 ;  /* 0x000000ff06067207 */ /* 0x000fe40003000000 */
[----:B------:R-:W-:Y:S01]  /*0770*/  SEL R7, R7, RZ, P6 ;  /* 0x000000ff07077207 */ /* 0x000fe20003000000 */
[----:B-1----:R-:W-:Y:S01]  /*0780*/  VIADD R19, R23, 0xfffffd00 ;  /* 0xfffffd0017137836 */ /* 0x002fe20000000000 */
[----:B------:R-:W-:Y:S01]  /*0790*/  ISETP.GT.AND P2, PT, R0, -0x1, P2 ;  /* 0xffffffff0000780c */ /* 0x000fe20001744270 */
[----:B------:R-:W-:-:S02]  /*07a0*/  FADD R12, R12, R6 ;  /* 0x000000060c0c7221 */ /* 0x000fc40000000000 */
[----:B------:R-:W-:Y:S01]  /*07b0*/  FADD R16, R16, R7 ;  /* 0x0000000710107221 */ /* 0x000fe20000000000 */
[----:B------:R-:W-:Y:S01]  /*07c0*/  CS2R R6, SRZ ;  /* 0x0000000000067805 */ /* 0x000fe2000001ff00 */
[----:B------:R-:W-:Y:S01]  /*07d0*/  IMAD.WIDE R18, R19, 0x4, R24 ;  /* 0x0000000413127825 */ /* 0x000fe200078e0218 */
[----:B------:R-:W-:Y:S02]  /*07e0*/  ISETP.LT.AND P2, PT, R27, 0xd8c00, P2 ;  /* 0x000d8c001b00780c */ /* 0x000fe40001741270 */
[----:B--2---:R-:W-:-:S05]  /*07f0*/  SEL R5, R8, RZ, P3 ;  /* 0x000000ff08057207 */ /* 0x004fca0001800000 */
[----:B------:R-:W-:Y:S01]  /*0800*/  FADD R22, R22, R5 ;  /* 0x0000000516167221 */ /* 0x000fe20000000000 */
[----:B------:R-:W-:Y:S02]  /*0810*/  CS2R R4, SRZ ;  /* 0x0000000000047805 */ /* 0x000fe4000001ff00 */
[----:B------:R-:W-:Y:S02]  /*0820*/  SEL R8, R9, RZ, P3 ;  /* 0x000000ff09087207 */ /* 0x000fe40001800000 */
[----:B------:R-:W-:Y:S02]  /*0830*/  SEL R10, R10, RZ, P3 ;  /* 0x000000ff0a0a7207 */ /* 0x000fe40001800000 */
[----:B------:R-:W-:Y:S01]  /*0840*/  SEL R11, R11, RZ, P3 ;  /* 0x000000ff0b0b7207 */ /* 0x000fe20001800000 */
[----:B------:R1:W2:Y:S01]  /*0850*/  @P0 LDG.E.128 R4, desc[UR4][R18.64] ;  /* 0x0000000412040981 */ /* 0x0002a2000c1e1d00 */
[----:B------:R-:W-:Y:S01]  /*0860*/  FADD R15, R15, R8 ;  /* 0x000000080f0f7221 */ /* 0x000fe20000000000 */
[----:B------:R-:W-:Y:S01]  /*0870*/  FADD R13, R13, R10 ;  /* 0x0000000a0d0d7221 */ /* 0x000fe20000000000 */
[----:B------:R-:W-:Y:S01]  /*0880*/  CS2R R8, SRZ ;  /* 0x0000000000087805 */ /* 0x000fe2000001ff00 */
[----:B------:R-:W-:Y:S01]  /*0890*/  FADD R14, R14, R11 ;  /* 0x0000000b0e0e7221 */ /* 0x000fe20000000000 */
[----:B------:R-:W-:Y:S01]  /*08a0*/  CS2R R10, SRZ ;  /* 0x00000000000a7805 */ /* 0x000fe2000001ff00 */
[----:B-1----:R-:W-:-:S04]  /*08b0*/  VIADD R19, R23, 0xffffff00 ;  /* 0xffffff0017137836 */ /* 0x002fc80000000000 */
[----:B------:R-:W-:-:S05]  /*08c0*/  IMAD.WIDE R18, R19, 0x4, R24 ;  /* 0x0000000413127825 */ /* 0x000fca00078e0218 */
[----:B------:R-:W3:Y:S01]  /*08d0*/  @P2 LDG.E.128 R8, desc[UR4][R18.64] ;  /* 0x0000000412082981 */ /* 0x000ee2000c1e1d00 */
[----:B------:R-:W-:Y:S01]  /*08e0*/  FADD R26, R26, R29 ;  /* 0x0000001d1a1a7221 */ /* 0x000fe20000000000 */
[----:B------:R-:W-:Y:S02]  /*08f0*/  ISETP.GE.AND P5, PT, R23, 0xd8c00, PT ;  /* 0x000d8c001700780c */ /* 0x000fe40003fa6270 */
[----:B------:R-:W-:Y:S02]  /*0900*/  ISETP.GE.AND P6, PT, R27, 0xd8c00, PT ;  /* 0x000d8c001b00780c */ /* 0x000fe40003fc6270 */
[----:B--2---:R-:W-:-:S05]  /*0910*/  SEL R4, R4, RZ, P0 ;  /* 0x000000ff04047207 */ /* 0x004fca0000000000 */
[----:B------:R-:W-:Y:S01]  /*0920*/  FADD R17, R17, R4 ;  /* 0x0000000411117221 */ /* 0x000fe20000000000 */
[----:B------:R-:W-:Y:S02]  /*0930*/  LOP3.LUT R4, R21, R2, RZ, 0xfc, !PT ;  /* 0x0000000215047212 */ /* 0x000fe400078efcff */
[----:B------:R-:W-:Y:S02]  /*0940*/  SEL R5, R5, RZ, P0 ;  /* 0x000000ff05057207 */ /* 0x000fe40000000000 */
[----:B---3--:R-:W-:Y:S02]  /*0950*/  SEL R29, R8, RZ, P2 ;  /* 0x000000ff081d7207 */ /* 0x008fe40001000000 */
[----:B------:R-:W-:-:S05]  /*0960*/  SEL R8, R9, RZ, P2 ;  /* 0x000000ff09087207 */ /* 0x000fca0001000000 */
[----:B------:R-:W-:Y:S01]  /*0970*/  FADD R15, R15, R8 ;  /* 0x000000080f0f7221 */ /* 0x000fe20000000000 */
[----:B------:R-:W-:Y:S02]  /*0980*/  LOP3.LUT R8, R0, R3, RZ, 0xfc, !PT ;  /* 0x0000000300087212 */ /* 0x000fe400078efcff */
[----:B------:R-:W-:Y:S02]  /*0990*/  SEL R19, R6, RZ, P0 ;  /* 0x000000ff06137207 */ /* 0x000fe40000000000 */
[----:B------:R-:W-:Y:S02]  /*09a0*/  SEL R7, R7, RZ, P0 ;  /* 0x000000ff07077207 */ /* 0x000fe40000000000 */
[----:B------:R-:W-:Y:S02]  /*09b0*/  ISETP.GT.AND P3, PT, R4, -0x1, !P5 ;  /* 0xffffffff0400780c */ /* 0x000fe40006f64270 */
[----:B------:R-:W-:Y:S02]  /*09c0*/  ISETP.GT.AND P0, PT, R8, -0x1, !P6 ;  /* 0xffffffff0800780c */ /* 0x000fe40007704270 */
[----:B------:R-:W-:-:S02]  /*09d0*/  SEL R10, R10, RZ, P2 ;  /* 0x000000ff0a0a7207 */ /* 0x000fc40001000000 */
[----:B------:R-:W-:Y:S01]  /*09e0*/  SEL R11, R11, RZ, P2 ;  /* 0x000000ff0b0b7207 */ /* 0x000fe20001000000 */
[----:B------:R-:W-:Y:S01]  /*09f0*/  FADD R26, R26, R5 ;  /* 0x000000051a1a7221 */ /* 0x000fe20000000000 */
[----:B------:R-:W-:Y:S01]  /*0a00*/  FADD R16, R16, R7 ;  /* 0x0000000710107221 */ /* 0x000fe20000000000 */
[----:B------:R-:W-:Y:S01]  /*0a10*/  FADD R12, R12, R19 ;  /* 0x000000130c0c7221 */ /* 0x000fe20000000000 */
[----:B------:R-:W-:Y:S02]  /*0a20*/  CS2R R4, SRZ ;  /* 0x0000000000047805 */ /* 0x000fe4000001ff00 */
[----:B------:R-:W-:Y:S01]  /*0a30*/  CS2R R6, SRZ ;  /* 0x0000000000067805 */ /* 0x000fe2000001ff00 */
[----:B------:R-:W-:Y:S01]  /*0a40*/  FADD R13, R13, R10 ;  /* 0x0000000a0d0d7221 */ /* 0x000fe20000000000 */
[----:B------:R-:W-:Y:S01]  /*0a50*/  FADD R14, R14, R11 ;  /* 0x0000000b0e0e7221 */ /* 0x000fe20000000000 */
[----:B------:R-:W-:Y:S01]  /*0a60*/  IMAD.WIDE R18, R23, 0x4, R24 ;  /* 0x0000000417127825 */ /* 0x000fe200078e0218 */
[----:B------:R-:W-:-:S02]  /*0a70*/  CS2R R8, SRZ ;  /* 0x0000000000087805 */ /* 0x000fc4000001ff00 */
[----:B------:R-:W-:Y:S02]  /*0a80*/  CS2R R10, SRZ ;  /* 0x00000000000a7805 */ /* 0x000fe4000001ff00 */
[----:B------:R-:W2:Y:S04]  /*0a90*/  @P3 LDG.E.128 R4, desc[UR4][R18.64] ;  /* 0x0000000412043981 */ /* 0x000ea8000c1e1d00 */
[----:B------:R1:W3:Y:S01]  /*0aa0*/  @P0 LDG.E.128 R8, desc[UR4][R18.64+0x800] ;  /* 0x0008000412080981 */ /* 0x0002e2000c1e1d00 */
[----:B------:R-:W-:Y:S01]  /*0ab0*/  ISETP.GT.AND P2, PT, R21, -0x1, !P1 ;  /* 0xffffffff1500780c */ /* 0x000fe20004f44270 */
[----:B------:R-:W-:-:S03]  /*0ac0*/  FADD R22, R22, R29 ;  /* 0x0000001d16167221 */ /* 0x000fc60000000000 */
[C---:B------:R-:W-:Y:S01]  /*0ad0*/  ISETP.LT.AND P2, PT, R23.reuse, 0xd8c00, P2 ;  /* 0x000d8c001700780c */ /* 0x040fe20001741270 */
[----:B-1----:R-:W-:-:S04]  /*0ae0*/  VIADD R19, R23, 0x300 ;  /* 0x0000030017137836 */ /* 0x002fc80000000000 */
[----:B------:R-:W-:Y:S01]  /*0af0*/  IMAD.WIDE R18, R19, 0x4, R24 ;  /* 0x0000000413127825 */ /* 0x000fe200078e0218 */
[----:B--2---:R-:W-:Y:S02]  /*0b00*/  SEL R29, R5, RZ, P3 ;  /* 0x000000ff051d7207 */ /* 0x004fe40001800000 */
[----:B------:R-:W-:Y:S02]  /*0b10*/  SEL R4, R4, RZ, P3 ;  /* 0x000000ff04047207 */ /* 0x000fe40001800000 */
[----:B------:R-:W-:Y:S02]  /*0b20*/  SEL R6, R6, RZ, P3 ;  /* 0x000000ff06067207 */ /* 0x000fe40001800000 */
[----:B------:R-:W-:Y:S02]  /*0b30*/  SEL R7, R7, RZ, P3 ;  /* 0x000000ff07077207 */ /* 0x000fe40001800000 */
[----:B---3--:R-:W-:Y:S01]  /*0b40*/  SEL R5, R8, RZ, P0 ;  /* 0x000000ff08057207 */ /* 0x008fe20000000000 */
[----:B------:R-:W-:Y:S01]  /*0b50*/  FADD R17, R17, R4 ;  /* 0x0000000411117221 */ /* 0x000fe20000000000 */
[----:B------:R-:W-:Y:S01]  /*0b60*/  FADD R12, R12, R6 ;  /* 0x000000060c0c7221 */ /* 0x000fe20000000000 */
[----:B------:R-:W-:Y:S01]  /*0b70*/  FADD R16, R16, R7 ;  /* 0x0000000710107221 */ /* 0x000fe20000000000 */
[----:B------:R-:W-:Y:S01]  /*0b80*/  CS2R R6, SRZ ;  /* 0x0000000000067805 */ /* 0x000fe2000001ff00 */
[----:B------:R-:W-:Y:S01]  /*0b90*/  FADD R22, R22, R5 ;  /* 0x0000000516167221 */ /* 0x000fe20000000000 */
[----:B------:R-:W-:-:S02]  /*0ba0*/  CS2R R4, SRZ ;  /* 0x0000000000047805 */ /* 0x000fc4000001ff00 */
[----:B------:R-:W-:-:S04]  /*0bb0*/  ISETP.GT.AND P3, PT, R0, -0x1, !P4 ;  /* 0xffffffff0000780c */ /* 0x000fc80006764270 */
[----:B------:R1:W2:Y:S01]  /*0bc0*/  @P2 LDG.E.128 R4, desc[UR4][R18.64] ;  /* 0x0000000412042981 */ /* 0x0002a2000c1e1d00 */
[----:B------:R-:W-:Y:S02]  /*0bd0*/  ISETP.LT.AND P3, PT, R27, 0xd8c00, P3 ;  /* 0x000d8c001b00780c */ /* 0x000fe40001f61270 */
[----:B------:R-:W-:Y:S02]  /*0be0*/  SEL R8, R9, RZ, P0 ;  /* 0x000000ff09087207 */ /* 0x000fe40000000000 */
[----:B------:R-:W-:Y:S02]  /*0bf0*/  SEL R10, R10, RZ, P0 ;  /* 0x000000ff0a0a7207 */ /* 0x000fe40000000000 */
[----:B------:R-:W-:Y:S01]  /*0c00*/  SEL R11, R11, RZ, P0 ;  /* 0x000000ff0b0b7207 */ /* 0x000fe20000000000 */
[----:B------:R-:W-:Y:S01]  /*0c10*/  FADD R15, R15, R8 ;  /* 0x000000080f0f7221 */ /* 0x000fe20000000000 */
[----:B-1----:R-:W-:Y:S02]  /*0c20*/  VIADD R19, R23, 0x500 ;  /* 0x0000050017137836 */ /* 0x002fe40000000000 */
[----:B------:R-:W-:Y:S01]  /*0c30*/  FADD R13, R13, R10 ;  /* 0x0000000a0d0d7221 */ /* 0x000fe20000000000 */
[----:B------:R-:W-:Y:S01]  /*0c40*/  FADD R14, R14, R11 ;  /* 0x0000000b0e0e7221 */ /* 0x000fe20000000000 */
[----:B------:R-:W-:-:S02]  /*0c50*/  CS2R R8, SRZ ;  /* 0x0000000000087805 */ /* 0x000fc4000001ff00 */
[----:B------:R-:W-:Y:S01]  /*0c60*/  CS2R R10, SRZ ;  /* 0x00000000000a7805 */ /* 0x000fe2000001ff00 */
[----:B------:R-:W-:-:S05]  /*0c70*/  IMAD.WIDE R18, R19, 0x4, R24 ;  /* 0x0000000413127825 */ /* 0x000fca00078e0218 */
[----:B------:R-:W3:Y:S01]  /*0c80*/  @P3 LDG.E.128 R8, desc[UR4][R18.64] ;  /* 0x0000000412083981 */ /* 0x000ee2000c1e1d00 */
[----:B------:R-:W-:Y:S01]  /*0c90*/  FADD R26, R26, R29 ;  /* 0x0000001d1a1a7221 */ /* 0x000fe20000000000 */
[----:B--2---:R-:W-:-:S05]  /*0ca0*/  SEL R4, R4, RZ, P2 ;  /* 0x000000ff04047207 */ /* 0x004fca0001000000 */
[----:B------:R-:W-:Y:S01]  /*0cb0*/  FADD R17, R17, R4 ;  /* 0x0000000411117221 */ /* 0x000fe20000000000 */
[----:B------:R-:W-:Y:S01]  /*0cc0*/  VIADD R4, R21, 0x1 ;  /* 0x0000000115047836 */ /* 0x000fe20000000000 */
[----:B------:R-:W-:-:S04]  /*0cd0*/  SEL R29, R5, RZ, P2 ;  /* 0x000000ff051d7207 */ /* 0x000fc80001000000 */
[----:B------:R-:W-:Y:S02]  /*0ce0*/  ISETP.GE.U32.AND P0, PT, R4, 0x11, PT ;  /* 0x000000110400780c */ /* 0x000fe40003f06070 */
[----:B------:R-:W-:Y:S02]  /*0cf0*/  SEL R6, R6, RZ, P2 ;  /* 0x000000ff06067207 */ /* 0x000fe40001000000 */
[----:B------:R-:W-:Y:S02]  /*0d00*/  SEL R7, R7, RZ, P2 ;  /* 0x000000ff07077207 */ /* 0x000fe40001000000 */
[----:B------:R-:W-:Y:S01]  /*0d10*/  ISETP.GT.AND P2, PT, R2, RZ, !P0 ;  /* 0x000000ff0200720c */ /* 0x000fe20004744270 */
[----:B------:R-:W-:Y:S01]  /*0d20*/  FADD R26, R26, R29 ;  /* 0x0000001d1a1a7221 */ /* 0x000fe20000000000 */
[----:B---3--:R-:W-:Y:S02]  /*0d30*/  SEL R5, R8, RZ, P3 ;  /* 0x000000ff08057207 */ /* 0x008fe40001800000 */
[C---:B------:R-:W-:Y:S01]  /*0d40*/  ISETP.LT.AND P2, PT, R23.reuse, 0xd8c00, P2 ;  /* 0x000d8c001700780c */ /* 0x040fe20001741270 */
[----:B------:R-:W-:Y:S01]  /*0d50*/  VIADD R29, R23, 0x3000 ;  /* 0x00003000171d7836 */ /* 0x000fe20000000000 */
[----:B------:R-:W-:Y:S01]  /*0d60*/  ISETP.LT.U32.AND P1, PT, R4, 0x11, !P1 ;  /* 0x000000110400780c */ /* 0x000fe20004f21070 */
[----:B------:R-:W-:Y:S01]  /*0d70*/  FADD R12, R12, R6 ;  /* 0x000000060c0c7221 */ /* 0x000fe20000000000 */
[----:B------:R-:W-:Y:S01]  /*0d80*/  FADD R16, R16, R7 ;  /* 0x0000000710107221 */ /* 0x000fe20000000000 */
[----:B------:R-:W-:Y:S01]  /*0d90*/  FADD R22, R22, R5 ;  /* 0x0000000516167221 */ /* 0x000fe20000000000 */
[----:B------:R-:W-:-:S02]  /*0da0*/  CS2R R4, SRZ ;  /* 0x0000000000047805 */ /* 0x000fc4000001ff00 */
[----:B------:R-:W-:Y:S01]  /*0db0*/  CS2R R6, SRZ ;  /* 0x0000000000067805 */ /* 0x000fe2000001ff00 */
[----:B------:R-:W-:-:S05]  /*0dc0*/  IMAD.WIDE R28, R29, 0x4, R24 ;  /* 0x000000041d1c7825 */ /* 0x000fca00078e0218 */
[----:B------:R1:W2:Y:S01]  /*0dd0*/  @P2 LDG.E.128 R4, desc[UR4][R28.64] ;  /* 0x000000041c042981 */ /* 0x0002a2000c1e1d00 */
[----:B------:R-:W-:Y:S01]  /*0de0*/  VIADD R8, R0, 0x1 ;  /* 0x0000000100087836 */ /* 0x000fe20000000000 */
[----:B------:R-:W-:Y:S02]  /*0df0*/  SEL R18, R9, RZ, P3 ;  /* 0x000000ff09127207 */ /* 0x000fe40001800000 */
[----:B------:R-:W-:Y:S02]  /*0e00*/  SEL R10, R10, RZ, P3 ;  /* 0x000000ff0a0a7207 */ /* 0x000fe40001800000 */
[C---:B------:R-:W-:Y:S02]  /*0e10*/  ISETP.LT.U32.AND P4, PT, R8.reuse, 0x11, !P4 ;  /* 0x000000110800780c */ /* 0x040fe40006781070 */
[----:B-1----:R-:W-:Y:S02]  /*0e20*/  SEL R29, R11, RZ, P3 ;  /* 0x000000ff0b1d7207 */ /* 0x002fe40001800000 */
[----:B------:R-:W-:-:S03]  /*0e30*/  ISETP.GE.U32.AND P3, PT, R8, 0x11, PT ;  /* 0x000000110800780c */ /* 0x000fc60003f66070 */
[----:B------:R-:W-:Y:S01]  /*0e40*/  FADD R14, R14, R29 ;  /* 0x0000001d0e0e7221 */ /* 0x000fe20000000000 */
[----:B------:R-:W-:-:S04]  /*0e50*/  VIADD R29, R23, 0x3200 ;  /* 0x00003200171d7836 */ /* 0x000fc80000000000 */
[----:B------:R-:W-:Y:S01]  /*0e60*/  IMAD.WIDE R28, R29, 0x4, R24 ;  /* 0x000000041d1c7825 */ /* 0x000fe200078e0218 */
[----:B--2---:R-:W-:Y:S02]  /*0e70*/  SEL R8, R4, RZ, P2 ;  /* 0x000000ff04087207 */ /* 0x004fe40001000000 */
[----:B------:R-:W-:Y:S02]  /*0e80*/  SEL R9, R5, RZ, P2 ;  /* 0x000000ff05097207 */ /* 0x000fe40001000000 */
[----:B------:R-:W-:Y:S02]  /*0e90*/  SEL R11, R6, RZ, P2 ;  /* 0x000000ff060b7207 */ /* 0x000fe40001000000 */
[----:B------:R-:W-:Y:S02]  /*0ea0*/  SEL R19, R7, RZ, P2 ;  /* 0x000000ff07137207 */ /* 0x000fe40001000000 */
[----:B------:R-:W-:-:S04]  /*0eb0*/  ISETP.GT.AND P2, PT, R3, RZ, !P3 ;  /* 0x000000ff0300720c */ /* 0x000fc80005f44270 */
[----:B------:R-:W-:Y:S02]  /*0ec0*/  ISETP.LT.AND P2, PT, R27, 0xd8c00, P2 ;  /* 0x000d8c001b00780c */ /* 0x000fe40001741270 */
[----:B------:R-:W-:Y:S02]  /*0ed0*/  CS2R R4, SRZ ;  /* 0x0000000000047805 */ /* 0x000fe4000001ff00 */
[----:B------:R-:W-:-:S09]  /*0ee0*/  CS2R R6, SRZ ;  /* 0x0000000000067805 */ /* 0x000fd2000001ff00 */
[----:B------:R1:W2:Y:S01]  /*0ef0*/  @P2 LDG.E.128 R4, desc[UR4][R28.64] ;  /* 0x000000041c042981 */ /* 0x0002a2000c1e1d00 */
[----:B------:R-:W-:Y:S02]  /*0f00*/  ISETP.GT.AND P3, PT, R3, -0x1, !P3 ;  /* 0xffffffff0300780c */ /* 0x000fe40005f64270 */
[C---:B------:R-:W-:Y:S02]  /*0f10*/  ISETP.LT.AND P4, PT, R27.reuse, 0xd8c00, P4 ;  /* 0x000d8c001b00780c */ /* 0x040fe40002781270 */
[----:B------:R-:W-:Y:S02]  /*0f20*/  ISETP.LT.AND P3, PT, R27, 0xd8c00, P3 ;  /* 0x000d8c001b00780c */ /* 0x000fe40001f61270 */
[----:B------:R-:W-:-:S04]  /*0f30*/  ISETP.GT.AND P0, PT, R2, -0x1, !P0 ;  /* 0xffffffff0200780c */ /* 0x000fc80004704270 */
[C---:B------:R-:W-:Y:S01]  /*0f40*/  ISETP.LT.AND P0, PT, R23.reuse, 0xd8c00, P0 ;  /* 0x000d8c001700780c */ /* 0x040fe20000701270 */
[----:B-1----:R-:W-:Y:S02]  /*0f50*/  VIADD R29, R23, 0x3300 ;  /* 0x00003300171d7836 */ /* 0x002fe40000000000 */
[----:B------:R-:W-:Y:S01]  /*0f60*/  FADD R13, R13, R10 ;  /* 0x0000000a0d0d7221 */ /* 0x000fe20000000000 */
[----:B------:R-:W-:Y:S01]  /*0f70*/  FADD R17, R17, R8 ;  /* 0x0000000811117221 */ /* 0x000fe20000000000 */
[----:B------:R-:W-:Y:S01]  /*0f80*/  FADD R26, R26, R9 ;  /* 0x000000091a1a7221 */ /* 0x000fe20000000000 */
[----:B------:R-:W-:Y:S01]  /*0f90*/  FADD R12, R12, R11 ;  /* 0x0000000b0c0c7221 */ /* 0x000fe20000000000 */
[----:B------:R-:W-:Y:S02]  /*0fa0*/  CS2R R8, SRZ ;  /* 0x0000000000087805 */ /* 0x000fe4000001ff00 */
[----:B------:R-:W-:Y:S01]  /*0fb0*/  CS2R R10, SRZ ;  /* 0x00000000000a7805 */ /* 0x000fe2000001ff00 */
[----:B------:R-:W-:Y:S01]  /*0fc0*/  FADD R15, R15, R18 ;  /* 0x000000120f0f7221 */ /* 0x000fe20000000000 */
[----:B------:R-:W-:-:S04]  /*0fd0*/  IMAD.WIDE R28, R29, 0x4, R24 ;  /* 0x000000041d1c7825 */ /* 0x000fc800078e0218 */
[----:B------:R-:W-:Y:S01]  /*0fe0*/  FADD R16, R16, R19 ;  /* 0x0000001310107221 */ /* 0x000fe20000000000 */
[----:B------:R1:W3:Y:S01]  /*0ff0*/  @P0 LDG.E.128 R8, desc[UR4][R28.64] ;  /* 0x000000041c080981 */ /* 0x0002e2000c1e1d00 */
[----:B--2---:R-:W-:Y:S02]  /*1000*/  SEL R27, R4, RZ, P2 ;  /* 0x000000ff041b7207 */ /* 0x004fe40001000000 */
[----:B------:R-:W-:Y:S01]  /*1010*/  SEL R4, R5, RZ, P2 ;  /* 0x000000ff05047207 */ /* 0x000fe20001000000 */
[----:B------:R-:W-:Y:S01]  /*1020*/  VIADD R5, R2, 0x2 ;  /* 0x0000000202057836 */ /* 0x000fe20000000000 */
[----:B------:R-:W-:Y:S02]  /*1030*/  SEL R6, R6, RZ, P2 ;  /* 0x000000ff06067207 */ /* 0x000fe40001000000 */
[----:B------:R-:W-:Y:S02]  /*1040*/  SEL R7, R7, RZ, P2 ;  /* 0x000000ff07077207 */ /* 0x000fe40001000000 */
[----:B------:R-:W-:-:S04]  /*1050*/  ISETP.GE.AND P2, PT, R2, 0xf, PT ;  /* 0x0000000f0200780c */ /* 0x000fc80003f46270 */
[----:B------:R-:W-:Y:S02]  /*1060*/  SEL R5, R5, RZ, !P2 ;  /* 0x000000ff05057207 */ /* 0x000fe40005000000 */
[----:B------:R-:W-:Y:S01]  /*1070*/  ISETP.GT.AND P2, PT, R2, 0xe, PT ;  /* 0x0000000e0200780c */ /* 0x000fe20003f44270 */
[----:B------:R-:W-:Y:S01]  /*1080*/  FADD R22, R22, R27 ;  /* 0x0000001b16167221 */ /* 0x000fe20000000000 */
[----:B------:R-:W-:Y:S02]  /*1090*/  VIADD R27, R23, 0x3500 ;  /* 0x00003500171b7836 */ /* 0x000fe40000000000 */
[----:B------:R-:W-:Y:S01]  /*10a0*/  FADD R15, R15, R4 ;  /* 0x000000040f0f7221 */ /* 0x000fe20000000000 */
[----:B------:R-:W-:Y:S02]  /*10b0*/  VIADD R18, R5, 0x11 ;  /* 0x0000001105127836 */ /* 0x000fe40000000000 */
[----:B------:R-:W-:Y:S01]  /*10c0*/  FADD R13, R13, R6 ;  /* 0x000000060d0d7221 */ /* 0x000fe20000000000 */
[----:B------:R-:W-:Y:S01]  /*10d0*/  FADD R19, R14, R7 ;  /* 0x000000070e137221 */ /* 0x000fe20000000000 */
[----:B------:R-:W-:Y:S01]  /*10e0*/  CS2R R6, SRZ ;  /* 0x0000000000067805 */ /* 0x000fe2000001ff00 */
[----:B-1----:R-:W-:-:S04]  /*10f0*/  IMAD.WIDE R28, R27, 0x4, R24 ;  /* 0x000000041b1c7825 */ /* 0x002fc800078e0218 */
[----:B------:R-:W-:Y:S01]  /*1100*/  @!P2 IMAD.MOV R18, RZ, RZ, R5 ;  /* 0x000000ffff12a224 */ /* 0x000fe200078e0205 */
[----:B------:R-:W-:-:S06]  /*1110*/  CS2R R4, SRZ ;  /* 0x0000000000047805 */ /* 0x000fcc000001ff00 */
[----:B------:R1:W2:Y:S01]  /*1120*/  @P3 LDG.E.128 R4, desc[UR4][R28.64] ;  /* 0x000000041c043981 */ /* 0x0002a2000c1e1d00 */
[----:B---3--:R-:W-:Y:S02]  /*1130*/  SEL R27, R9, RZ, P0 ;  /* 0x000000ff091b7207 */ /* 0x008fe40000000000 */
[----:B------:R-:W-:Y:S02]  /*1140*/  ISETP.LT.AND P1, PT, R23, 0xd8c00, P1 ;  /* 0x000d8c001700780c */ /* 0x000fe40000f21270 */
[----:B------:R-:W-:Y:S02]  /*1150*/  SEL R8, R8, RZ, P0 ;  /* 0x000000ff08087207 */ /* 0x000fe40000000000 */
[----:B------:R-:W-:Y:S02]  /*1160*/  SEL R10, R10, RZ, P0 ;  /* 0x000000ff0a0a7207 */ /* 0x000fe40000000000 */
[----:B------:R-:W-:Y:S01]  /*1170*/  SEL R11, R11, RZ, P0 ;  /* 0x000000ff0b0b7207 */ /* 0x000fe20000000000 */
[----:B------:R-:W-:Y:S01]  /*1180*/  FADD R26, R26, R27 ;  /* 0x0000001b1a1a7221 */ /* 0x000fe20000000000 */
[----:B------:R-:W-:-:S02]  /*1190*/  VIADD R27, R23, 0x3600 ;  /* 0x00003600171b7836 */ /* 0x000fc40000000000 */
[----:B------:R-:W-:Y:S01]  /*11a0*/  FADD R17, R17, R8 ;  /* 0x0000000811117221 */ /* 0x000fe20000000000 */
[----:B------:R-:W-:Y:S01]  /*11b0*/  FADD R16, R16, R11 ;  /* 0x0000000b10107221 */ /* 0x000fe20000000000 */
[----:B-1----:R-:W-:-:S04]  /*11c0*/  IMAD.WIDE R28, R27, 0x4, R24 ;  /* 0x000000041b1c7825 */ /* 0x002fc800078e0218 */
[----:B------:R-:W-:-:S04]  /*11d0*/  VIADD R27, R23, 0x3800 ;  /* 0x00003800171b7836 */ /* 0x000fc80000000000 */
[----:B------:R-:W-:Y:S01]  /*11e0*/  IMAD.WIDE R24, R27, 0x4, R24 ;  /* 0x000000041b187825 */ /* 0x000fe200078e0218 */
[----:B--2---:R-:W-:-:S03]  /*11f0*/  SEL R9, R4, RZ, P3 ;  /* 0x000000ff04097207 */ /* 0x004fc60001800000 */
[----:B------:R-:W-:Y:S01]  /*1200*/  FADD R4, R12, R10 ;  /* 0x0000000a0c047221 */ /* 0x000fe20000000000 */
[----:B------:R-:W-:Y:S01]  /*1210*/  CS2R R10, SRZ ;  /* 0x00000000000a7805 */ /* 0x000fe2000001ff00 */
[----:B------:R-:W-:Y:S01]  /*1220*/  FADD R22, R22, R9 ;  /* 0x0000000916167221 */ /* 0x000fe20000000000 */
[----:B------:R-:W-:-:S06]  /*1230*/  CS2R R8, SRZ ;  /* 0x0000000000087805 */ /* 0x000fcc000001ff00 */
[----:B------:R1:W2:Y:S01]  /*1240*/  @P1 LDG.E.128 R8, desc[UR4][R28.64] ;  /* 0x000000041c081981 */ /* 0x0002a2000c1e1d00 */
[----:B------:R-:W-:Y:S02]  /*1250*/  SEL R12, R5, RZ, P3 ;  /* 0x000000ff050c7207 */ /* 0x000fe40001800000 */
[----:B------:R-:W-:-:S03]  /*1260*/  SEL R6, R6, RZ, P3 ;  /* 0x000000ff06067207 */ /* 0x000fc60001800000 */
[----:B------:R-:W-:Y:S01]  /*1270*/  FADD R5, R15, R12 ;  /* 0x0000000c0f057221 */ /* 0x000fe20000000000 */
[----:B------:R-:W-:Y:S01]  /*1280*/  CS2R R14, SRZ ;  /* 0x00000000000e7805 */ /* 0x000fe2000001ff00 */
[----:B------:R-:W-:Y:S01]  /*1290*/  FADD R6, R13, R6 ;  /* 0x000000060d067221 */ /* 0x000fe20000000000 */
[----:B------:R-:W-:-:S06]  /*12a0*/  CS2R R12, SRZ ;  /* 0x00000000000c7805 */ /* 0x000fcc000001ff00 */
[----:B------:R3:W4:Y:S01]  /*12b0*/  @P4 LDG.E.128 R12, desc[UR4][R24.64] ;  /* 0x00000004180c4981 */ /* 0x000722000c1e1d00 */
[C---:B------:R-:W-:Y:S01]  /*12c0*/  ISETP.GT.AND P0, PT, R3.reuse, 0xe, PT ;  /* 0x0000000e0300780c */ /* 0x040fe20003f04270 */
[C---:B------:R-:W-:Y:S01]  /*12d0*/  VIADD R27, R3.reuse, 0x2 ;  /* 0x00000002031b7836 */ /* 0x040fe20000000000 */
[----:B------:R-:W-:-:S04]  /*12e0*/  ISETP.GE.AND P2, PT, R3, 0xf, PT ;  /* 0x0000000f0300780c */ /* 0x000fc80003f46270 */
[----:B-1----:R-:W-:-:S05]  /*12f0*/  SEL R28, R27, RZ, !P2 ;  /* 0x000000ff1b1c7207 */ /* 0x002fca0005000000 */
[----:B------:R-:W-:Y:S02]  /*1300*/  VIADD R27, R28, 0x11 ;  /* 0x000000111c1b7836 */ /* 0x000fe40000000000 */
[----:B------:R-:W-:Y:S01]  /*1310*/  @!P0 IMAD.MOV R27, RZ, RZ, R28 ;  /* 0x000000ffff1b8224 */ /* 0x000fe200078e021c */
[----:B------:R-:W-:Y:S02]  /*1320*/  ISETP.GT.AND P0, PT, R21, 0xe, PT ;  /* 0x0000000e1500780c */ /* 0x000fe40003f04270 */
[----:B------:R-:W-:Y:S01]  /*1330*/  SEL R28, R7, RZ, P3 ;  /* 0x000000ff071c7207 */ /* 0x000fe20001800000 */
[C---:B------:R-:W-:Y:S01]  /*1340*/  VIADD R7, R21.reuse, 0x2 ;  /* 0x0000000215077836 */ /* 0x040fe20000000000 */
[----:B------:R-:W-:-:S04]  /*1350*/  ISETP.GE.AND P2, PT, R21, 0xf, PT ;  /* 0x0000000f1500780c */ /* 0x000fc80003f46270 */
[----:B---3--:R-:W-:-:S05]  /*1360*/  SEL R24, R7, RZ, !P2 ;  /* 0x000000ff07187207 */ /* 0x008fca0005000000 */
[----:B------:R-:W-:Y:S02]  /*1370*/  VIADD R7, R24, 0x11 ;  /* 0x0000001118077836 */ /* 0x000fe40000000000 */
[----:B------:R-:W-:Y:S01]  /*1380*/  @!P0 IMAD.MOV R7, RZ, RZ, R24 ;  /* 0x000000ffff078224 */ /* 0x000fe200078e0218 */
[C---:B------:R-:W-:Y:S01]  /*1390*/  ISETP.GT.AND P0, PT, R0.reuse, 0xe, PT ;  /* 0x0000000e0000780c */ /* 0x040fe20003f04270 */
[C---:B------:R-:W-:Y:S01]  /*13a0*/  VIADD R24, R0.reuse, 0x2 ;  /* 0x0000000200187836 */ /* 0x040fe20000000000 */
[----:B------:R-:W-:Y:S01]  /*13b0*/  ISETP.GE.AND P2, PT, R0, 0xf, PT ;  /* 0x0000000f0000780c */ /* 0x000fe20003f46270 */
[----:B------:R-:W-:-:S03]  /*13c0*/  IMAD.HI R20, R20, 0x78787879, RZ ;  /* 0x7878787914147827 */ /* 0x000fc600078e02ff */
[----:B------:R-:W-:Y:S02]  /*13d0*/  SEL R24, R24, RZ, !P2 ;  /* 0x000000ff18187207 */ /* 0x000fe40005000000 */
[----:B------:R-:W-:-:S04]  /*13e0*/  SHF.R.U32.HI R25, RZ, 0x1f, R20 ;  /* 0x0000001fff197819 */ /* 0x000fc80000011614 */
[----:B------:R-:W-:Y:S02]  /*13f0*/  LEA.HI.SX32 R20, R20, R25, 0x1d ;  /* 0x0000001914147211 */ /* 0x000fe400078feaff */
[C---:B------:R-:W-:Y:S01]  /*1400*/  ISETP.GT.AND P2, PT, R21.reuse, 0x1, PT ;  /* 0x000000011500780c */ /* 0x040fe20003f44270 */
[----:B------:R-:W-:-:S05]  /*1410*/  VIADD R21, R21, 0xffffffff ;  /* 0xffffffff15157836 */ /* 0x000fca0000000000 */
[----:B------:R-:W-:Y:S02]  /*1420*/  SEL R21, R21, RZ, P2 ;  /* 0x000000ff15157207 */ /* 0x000fe40001000000 */
[C---:B------:R-:W-:Y:S01]  /*1430*/  ISETP.GT.AND P2, PT, R0.reuse, 0x1, PT ;  /* 0x000000010000780c */ /* 0x040fe20003f44270 */
[----:B------:R-:W-:-:S05]  /*1440*/  VIADD R0, R0, 0xffffffff ;  /* 0xffffffff00007836 */ /* 0x000fca0000000000 */
[----:B------:R-:W-:Y:S01]  /*1450*/  SEL R0, R0, RZ, P2 ;  /* 0x000000ff00007207 */ /* 0x000fe20001000000 */
[----:B------:R-:W-:Y:S01]  /*1460*/  FADD R19, R19, R28 ;  /* 0x0000001c13137221 */ /* 0x000fe20000000000 */
[----:B--2---:R-:W-:-:S05]  /*1470*/  SEL R8, R8, RZ, P1 ;  /* 0x000000ff08087207 */ /* 0x004fca0000800000 */
[----:B------:R-:W-:Y:S01]  /*1480*/  FADD R17, R17, R8 ;  /* 0x0000000811117221 */ /* 0x000fe20000000000 */
[----:B------:R-:W-:Y:S02]  /*1490*/  VIADD R8, R24, 0x11 ;  /* 0x0000001118087836 */ /* 0x000fe40000000000 */
[----:B------:R-:W-:Y:S02]  /*14a0*/  @!P0 IMAD.MOV R8, RZ, RZ, R24 ;  /* 0x000000ffff088224 */ /* 0x000fe400078e0218 */
[----:B------:R-:W-:-:S05]  /*14b0*/  IMAD.HI R24, R23, 0x2aaaaaab, RZ ;  /* 0x2aaaaaab17187827 */ /* 0x000fca00078e02ff */
[----:B------:R-:W-:-:S04]  /*14c0*/  SHF.R.U32.HI R25, RZ, 0x1f, R24 ;  /* 0x0000001fff197819 */ /* 0x000fc80000011618 */
[----:B------:R-:W-:Y:S02]  /*14d0*/  LEA.HI.SX32 R25, R24, R25, 0x19 ;  /* 0x0000001918197211 */ /* 0x000fe400078fcaff */
[----:B------:R-:W-:-:S03]  /*14e0*/  ISETP.GT.AND P0, PT, R2, 0x1, PT ;  /* 0x000000010200780c */ /* 0x000fc60003f04270 */
[----:B------:R-:W-:Y:S02]  /*14f0*/  IMAD R25, R20, -0x11, R25 ;  /* 0xffffffef14197824 */ /* 0x000fe400078e0219 */
[----:B------:R-:W-:Y:S02]  /*1500*/  VIADD R20, R2, 0xffffffff ;  /* 0xffffffff02147836 */ /* 0x000fe40000000000 */
[C---:B------:R-:W-:Y:S01]  /*1510*/  VIADD R2, R25.reuse, 0xffffffff ;  /* 0xffffffff19027836 */ /* 0x040fe20000000000 */
[----:B------:R-:W-:Y:S02]  /*1520*/  ISETP.GT.AND P3, PT, R25, 0x1, PT ;  /* 0x000000011900780c */ /* 0x000fe40003f64270 */
[----:B------:R-:W-:Y:S02]  /*1530*/  SEL R20, R20, RZ, P0 ;  /* 0x000000ff14147207 */ /* 0x000fe40000000000 */
[C---:B------:R-:W-:Y:S01]  /*1540*/  ISETP.GT.AND P0, PT, R3.reuse, 0x1, PT ;  /* 0x000000010300780c */ /* 0x040fe20003f04270 */
[----:B------:R-:W-:Y:S01]  /*1550*/  VIADD R3, R3, 0xffffffff ;  /* 0xffffffff03037836 */ /* 0x000fe20000000000 */
[----:B------:R-:W-:Y:S01]  /*1560*/  SEL R2, R2, RZ, P3 ;  /* 0x000000ff02027207 */ /* 0x000fe20001800000 */
[----:B------:R-:W-:-:S02]  /*1570*/  IMAD R20, R20, R21, RZ ;  /* 0x0000001514147224 */ /* 0x000fc400078e02ff */
[----:B------:R-:W-:Y:S01]  /*1580*/  IMAD R21, R21, R18, RZ ;  /* 0x0000001215157224 */ /* 0x000fe200078e02ff */
[----:B------:R-:W-:-:S03]  /*1590*/  SEL R3, R3, RZ, P0 ;  /* 0x000000ff03037207 */ /* 0x000fc60000000000 */
[-C--:B------:R-:W-:Y:S02]  /*15a0*/  IMAD R2, R2, R7.reuse, R21 ;  /* 0x0000000702027224 */ /* 0x080fe400078e0215 */
[----:B------:R-:W-:Y:S02]  /*15b0*/  IMAD R7, R18, R7, R20 ;  /* 0x0000000712077224 */ /* 0x000fe400078e0214 */
[----:B------:R-:W-:Y:S02]  /*15c0*/  IMAD R18, R0, R27, RZ ;  /* 0x0000001b00127224 */ /* 0x000fe400078e02ff */
[----:B------:R-:W-:Y:S02]  /*15d0*/  IMAD R0, R3, R0, RZ ;  /* 0x0000000003007224 */ /* 0x000fe400078e02ff */
[----:B------:R-:W-:Y:S02]  /*15e0*/  IMAD.IADD R2, R7, 0x1, -R2 ;  /* 0x0000000107027824 */ /* 0x000fe400078e0a02 */
[----:B------:R-:W-:-:S02]  /*15f0*/  IMAD R18, R3, R8, R18 ;  /* 0x0000000803127224 */ /* 0x000fc400078e0212 */
[----:B------:R-:W-:Y:S01]  /*1600*/  IMAD R27, R27, R8, R0 ;  /* 0x000000081b1b7224 */ /* 0x000fe200078e0200 */
[----:B------:R-:W-:Y:S02]  /*1610*/  I2FP.F32.S32 R8, R2 ;  /* 0x0000000200087245 */ /* 0x000fe40000201400 */
[----:B------:R-:W-:Y:S01]  /*1620*/  SEL R9, R9, RZ, P1 ;  /* 0x000000ff09097207 */ /* 0x000fe20000800000 */
[----:B------:R-:W-:Y:S01]  /*1630*/  IMAD.IADD R18, R27, 0x1, -R18 ;  /* 0x000000011b127824 */ /* 0x000fe200078e0a12 */
[C---:B------:R-:W-:Y:S01]  /*1640*/  FSETP.GT.AND P3, PT, |R8|.reuse, 8.50705917302346158658e+37, PT ;  /* 0x7e8000000800780b */ /* 0x040fe20003f64200 */
[----:B------:R-:W1:Y:S03]  /*1650*/  LDC.64 R2, c[0x0][0x218] ;  /* 0x00008600ff027b82 */ /* 0x000e660000000a00 */
[----:B------:R-:W-:Y:S02]  /*1660*/  I2FP.F32.S32 R0, R18 ;  /* 0x0000001200007245 */ /* 0x000fe40000201400 */
[----:B------:R-:W-:-:S02]  /*1670*/  FSETP.GEU.AND P2, PT, |R8|, 1.175494350822287508e-38, PT ;  /* 0x008000000800780b */ /* 0x000fc40003f4e200 */
[----:B------:R-:W-:Y:S02]  /*1680*/  FSETP.GT.AND P0, PT, |R0|, 8.50705917302346158658e+37, PT ;  /* 0x7e8000000000780b */ /* 0x000fe40003f04200 */
[----:B------:R-:W-:Y:S02]  /*1690*/  SEL R7, R10, RZ, P1 ;  /* 0x000000ff0a077207 */ /* 0x000fe40000800000 */
[----:B------:R-:W-:Y:S02]  /*16a0*/  SEL R11, R11, RZ, P1 ;  /* 0x000000ff0b0b7207 */ /* 0x000fe40000800000 */
[----:B------:R-:W-:Y:S01]  /*16b0*/  FSETP.GEU.AND P1, PT, |R0|, 1.175494350822287508e-38, PT ;  /* 0x008000000000780b */ /* 0x000fe20003f2e200 */
[----:B------:R-:W-:-:S04]  /*16c0*/  @P3 FMUL R8, R8, 0.25 ;  /* 0x3e80000008083820 */ /* 0x000fc80000400000 */
[----:B------:R-:W-:Y:S02]  /*16d0*/  @!P2 FMUL R8, R8, 16777216 ;  /* 0x4b8000000808a820 */ /* 0x000fe40000400000 */
[----:B------:R-:W-:Y:S02]  /*16e0*/  @P0 FMUL R0, R0, 0.25 ;  /* 0x3e80000000000820 */ /* 0x000fe40000400000 */
[----:B------:R-:W2:Y:S01]  /*16f0*/  MUFU.RCP R18, R8 ;  /* 0x0000000800127308 */ /* 0x000ea20000001000 */
[----:B------:R-:W-:Y:S01]  /*1700*/  FADD R4, R4, R7 ;  /* 0x0000000704047221 */ /* 0x000fe20000000000 */
[----:B------:R-:W-:Y:S02]  /*1710*/  FADD R9, R26, R9 ;  /* 0x000000091a097221 */ /* 0x000fe40000000000 */
[----:B------:R-:W-:Y:S01]  /*1720*/  @!P1 FMUL R0, R0, 16777216 ;  /* 0x4b80000000009820 */ /* 0x000fe20000400000 */
[----:B------:R-:W-:Y:S01]  /*1730*/  FADD R11, R16, R11 ;  /* 0x0000000b100b7221 */ /* 0x000fe20000000000 */
[----:B----4-:R-:W-:-:S02]  /*1740*/  SEL R7, R12, RZ, P4 ;  /* 0x000000ff0c077207 */ /* 0x010fc40002000000 */
[----:B------:R-:W-:Y:S02]  /*1750*/  SEL R12, R13, RZ, P4 ;  /* 0x000000ff0d0c7207 */ /* 0x000fe40002000000 */
[----:B------:R-:W-:Y:S01]  /*1760*/  SEL R13, R14, RZ, P4 ;  /* 0x000000ff0e0d7207 */ /* 0x000fe20002000000 */
[----:B------:R-:W3:Y:S01]  /*1770*/  MUFU.RCP R0, R0 ;  /* 0x0000000000007308 */ /* 0x000ee20000001000 */
[----:B------:R-:W-:Y:S01]  /*1780*/  SEL R14, R15, RZ, P4 ;  /* 0x000000ff0f0e7207 */ /* 0x000fe20002000000 */
[----:B------:R-:W-:Y:S01]  /*1790*/  @P3 FMUL R17, R17, 0.25 ;  /* 0x3e80000011113820 */ /* 0x000fe20000400000 */
[----:B------:R-:W-:Y:S01]  /*17a0*/  @P3 FMUL R9, R9, 0.25 ;  /* 0x3e80000009093820 */ /* 0x000fe20000400000 */
[----:B------:R-:W-:Y:S01]  /*17b0*/  @P3 FMUL R4, R4, 0.25 ;  /* 0x3e80000004043820 */ /* 0x000fe20000400000 */
[----:B------:R-:W-:Y:S01]  /*17c0*/  @P3 FMUL R11, R11, 0.25 ;  /* 0x3e8000000b0b3820 */ /* 0x000fe20000400000 */
[----:B------:R-:W-:Y:S01]  /*17d0*/  FADD R7, R22, R7 ;  /* 0x0000000716077221 */ /* 0x000fe20000000000 */
[----:B------:R-:W-:Y:S01]  /*17e0*/  @!P2 FMUL R17, R17, 16777216 ;  /* 0x4b8000001111a820 */ /* 0x000fe20000400000 */
[----:B------:R-:W-:Y:S01]  /*17f0*/  @!P2 FMUL R9, R9, 16777216 ;  /* 0x4b8000000909a820 */ /* 0x000fe20000400000 */
[----:B------:R-:W-:Y:S01]  /*1800*/  @!P2 FMUL R4, R4, 16777216 ;  /* 0x4b8000000404a820 */ /* 0x000fe20000400000 */
[----:B------:R-:W-:Y:S01]  /*1810*/  @!P2 FMUL R11, R11, 16777216 ;  /* 0x4b8000000b0ba820 */ /* 0x000fe20000400000 */
[----:B------:R-:W-:Y:S01]  /*1820*/  FADD R5, R5, R12 ;  /* 0x0000000c05057221 */ /* 0x000fe20000000000 */
[----:B------:R-:W-:Y:S01]  /*1830*/  FADD R6, R6, R13 ;  /* 0x0000000d06067221 */ /* 0x000fe20000000000 */
[----:B------:R-:W-:Y:S01]  /*1840*/  FADD R14, R19, R14 ;  /* 0x0000000e130e7221 */ /* 0x000fe20000000000 */
[----:B------:R-:W-:Y:S01]  /*1850*/  @P0 FMUL R7, R7, 0.25 ;  /* 0x3e80000007070820 */ /* 0x000fe20000400000 */
[----:B-1----:R-:W-:-:S04]  /*1860*/  IMAD.WIDE R2, R23, 0x4, R2 ;  /* 0x0000000417027825 */ /* 0x002fc800078e0202 */
[C---:B--2---:R-:W-:Y:S01]  /*1870*/  FMUL R8, R18.reuse, R17 ;  /* 0x0000001112087220 */ /* 0x044fe20000400000 */
[C---:B------:R-:W-:Y:S01]  /*1880*/  FMUL R9, R18.reuse, R9 ;  /* 0x0000000912097220 */ /* 0x040fe20000400000 */
[C---:B------:R-:W-:Y:S01]  /*1890*/  FMUL R10, R18.reuse, R4 ;  /* 0x00000004120a7220 */ /* 0x040fe20000400000 */
[----:B------:R-:W-:Y:S01]  /*18a0*/  FMUL R11, R18, R11 ;  /* 0x0000000b120b7220 */ /* 0x000fe20000400000 */
[----:B------:R-:W-:Y:S01]  /*18b0*/  @P0 FMUL R5, R5, 0.25 ;  /* 0x3e80000005050820 */ /* 0x000fe20000400000 */
[----:B------:R-:W-:Y:S01]  /*18c0*/  @P0 FMUL R6, R6, 0.25 ;  /* 0x3e80000006060820 */ /* 0x000fe20000400000 */
[----:B------:R-:W-:Y:S01]  /*18d0*/  @P0 FMUL R14, R14, 0.25 ;  /* 0x3e8000000e0e0820 */ /* 0x000fe20000400000 */
[----:B------:R-:W-:Y:S01]  /*18e0*/  @!P1 FMUL R7, R7, 16777216 ;  /* 0x4b80000007079820 */ /* 0x000fe20000400000 */
[----:B------:R-:W-:Y:S01]  /*18f0*/  @!P1 FMUL R5, R5, 16777216 ;  /* 0x4b80000005059820 */ /* 0x000fe20000400000 */
[----:B------:R-:W-:Y:S01]  /*1900*/  @!P1 FMUL R6, R6, 16777216 ;  /* 0x4b80000006069820 */ /* 0x000fe20000400000 */
[----:B------:R-:W-:Y:S01]  /*1910*/  @!P1 FMUL R14, R14, 16777216 ;  /* 0x4b8000000e0e9820 */ /* 0x000fe20000400000 */
[----:B------:R1:W-:Y:S01]  /*1920*/  @!P5 STG.E.128 desc[UR4][R2.64], R8 ;  /* 0x000000080200d986 */ /* 0x0003e2000c101d04 */
[C---:B---3--:R-:W-:Y:S01]  /*1930*/  FMUL R4, R0.reuse, R7 ;  /* 0x0000000700047220 */ /* 0x048fe20000400000 */
[C---:B------:R-:W-:Y:S01]  /*1940*/  FMUL R5, R0.reuse, R5 ;  /* 0x0000000500057220 */ /* 0x040fe20000400000 */
[C---:B------:R-:W-:Y:S01]  /*1950*/  FMUL R6, R0.reuse, R6 ;  /* 0x0000000600067220 */ /* 0x040fe20000400000 */
[----:B------:R-:W-:Y:S01]  /*1960*/  FMUL R7, R0, R14 ;  /* 0x0000000e00077220 */ /* 0x000fe20000400000 */
[----:B------:R-:W-:Y:S06]  /*1970*/  @P6 EXIT ;  /* 0x000000000000694d */ /* 0x000fec0003800000 */
[----:B------:R-:W-:Y:S01]  /*1980*/  STG.E.128 desc[UR4][R2.64+0x800], R4 ;  /* 0x0008000402007986 */ /* 0x000fe2000c101d04 */
[----:B------:R-:W-:Y:S05]  /*1990*/  EXIT ;  /* 0x000000000000794d */ /* 0x000fea0003800000 */
.L_x_0:
[----:B------:R-:W-:-:S00]  /*19a0*/  BRA `(.L_x_0) ;  /* 0xfffffffc00fc7947 */ /* 0x000fc0000383ffff */
[----:B------:R-:W-:-:S00]  /*19b0*/  NOP ;  /* 0x0000000000007918 */ /* 0x000fc00000000000 */
        /* <DEDUP_REMOVED lines=12> */
.L_x_1:


//--------------------- .nv.constant0.triton_poi_fused_avg_pool2d_38 --------------------------
	.section	.nv.constant0.triton_poi_fused_avg_pool2d_38,"a",@progbits
	.sectionflags	@""
	.align	4
.nv.constant0.triton_poi_fused_avg_pool2d_38:
	.zero		548
